//
// Generated by NVIDIA NVVM Compiler
//
// Compiler Build ID: CL-36424714
// Cuda compilation tools, release 13.0, V13.0.88
// Based on NVVM 20.0.0
//

.version 9.0
.target sm_100
.address_size 64

	// .globl	_Z13blockwise_dotIfEvPT_S1_S1_
// _ZZ13blockwise_dotIfEvPT_S1_S1_E11partial_sum has been demoted

.visible .entry _Z13blockwise_dotIfEvPT_S1_S1_(
	.param .u64 .ptr .align 1 _Z13blockwise_dotIfEvPT_S1_S1__param_0,
	.param .u64 .ptr .align 1 _Z13blockwise_dotIfEvPT_S1_S1__param_1,
	.param .u64 .ptr .align 1 _Z13blockwise_dotIfEvPT_S1_S1__param_2
)
{
	.reg .pred 	%p<7>;
	.reg .b32 	%r<18>;
	.reg .b32 	%f<14>;
	.reg .b64 	%rd<12>;
	// demoted variable
	.shared .align 4 .b8 _ZZ13blockwise_dotIfEvPT_S1_S1_E11partial_sum[2048];
	ld.param.u64 	%rd3, [_Z13blockwise_dotIfEvPT_S1_S1__param_0];
	ld.param.u64 	%rd4, [_Z13blockwise_dotIfEvPT_S1_S1__param_1];
	ld.param.u64 	%rd5, [_Z13blockwise_dotIfEvPT_S1_S1__param_2];
	mov.u32 	%r17, %ntid.x;
	mov.u32 	%r2, %ctaid.x;
	mov.u32 	%r3, %tid.x;
	mad.lo.s32 	%r16, %r17, %r2, %r3;
	setp.gt.s32 	%p1, %r16, 1023;
	mov.f32 	%f13, 0f00000000;
	@%p1 bra 	$L__BB0_3;
	mov.u32 	%r11, %nctaid.x;
	mul.lo.s32 	%r5, %r17, %r11;
	cvta.to.global.u64 	%rd1, %rd3;
	cvta.to.global.u64 	%rd2, %rd4;
	mov.f32 	%f13, 0f00000000;
$L__BB0_2:
	mul.wide.s32 	%rd6, %r16, 4;
	add.s64 	%rd7, %rd1, %rd6;
	ld.global.f32 	%f6, [%rd7];
	add.s64 	%rd8, %rd2, %rd6;
	ld.global.f32 	%f7, [%rd8];
	fma.rn.f32 	%f13, %f6, %f7, %f13;
	add.s32 	%r16, %r16, %r5;
	setp.lt.s32 	%p2, %r16, 1024;
	@%p2 bra 	$L__BB0_2;
$L__BB0_3:
	shl.b32 	%r12, %r3, 2;
	mov.u32 	%r13, _ZZ13blockwise_dotIfEvPT_S1_S1_E11partial_sum;
	add.s32 	%r8, %r13, %r12;
	st.shared.f32 	[%r8], %f13;
	bar.sync 	0;
	setp.lt.u32 	%p3, %r17, 2;
	@%p3 bra 	$L__BB0_7;
$L__BB0_4:
	shr.u32 	%r10, %r17, 1;
	setp.ge.u32 	%p4, %r3, %r10;
	@%p4 bra 	$L__BB0_6;
	shl.b32 	%r14, %r10, 2;
	add.s32 	%r15, %r8, %r14;
	ld.shared.f32 	%f8, [%r15];
	ld.shared.f32 	%f9, [%r8];
	add.f32 	%f10, %f8, %f9;
	st.shared.f32 	[%r8], %f10;
$L__BB0_6:
	bar.sync 	0;
	setp.gt.u32 	%p5, %r17, 3;
	mov.u32 	%r17, %r10;
	@%p5 bra 	$L__BB0_4;
$L__BB0_7:
	setp.ne.s32 	%p6, %r3, 0;
	@%p6 bra 	$L__BB0_9;
	ld.shared.f32 	%f11, [_ZZ13blockwise_dotIfEvPT_S1_S1_E11partial_sum];
	cvta.to.global.u64 	%rd9, %rd5;
	mul.wide.u32 	%rd10, %r2, 4;
	add.s64 	%rd11, %rd9, %rd10;
	st.global.f32 	[%rd11], %f11;
$L__BB0_9:
	ret;

}


// ===== COMPILED SASS (sm_100) =====

	.target	sm_100

	.elftype	@"ET_EXEC"


//--------------------- .note.nv.tkinfo           --------------------------
	.section	.note.nv.tkinfo,"",@"SHT_NOTE"
	.sectionflags	@"SHF_NOTE_NV_TKINFO"
	.tkinfo
        /*0018*/ 	.word	0x00000002
        /*0030*/ 	.string	""
        /*0030*/ 	.string	"ptxas"
        /*0030*/ 	.string	"Cuda compilation tools, release 13.0, V13.0.88"
        /*0030*/ 	.string	"Build cuda_13.0.r13.0/compiler.36424714_0"
        /*0030*/ 	.string	"-arch sm_100 -m 64 "



//--------------------- .note.nv.cuinfo           --------------------------
	.section	.note.nv.cuinfo,"",@"SHT_NOTE"
	.sectionflags	@"SHF_NOTE_NV_CUINFO"
        /*0018*/ 	.short	0x0002
        /*001a*/ 	.short	0x0064
        /*001c*/ 	.short	0x0082
	.zero		2


//--------------------- .nv.info                  --------------------------
	.section	.nv.info,"",@"SHT_CUDA_INFO"
	.align	4


	//----- nvinfo : EIATTR_REGCOUNT
	.align		4
        /*0000*/ 	.byte	0x04, 0x2f
        /*0002*/ 	.short	(.L_1 - .L_0)
	.align		4
.L_0:
        /*0004*/ 	.word	index@(_Z13blockwise_dotIfEvPT_S1_S1_)
        /*0008*/ 	.word	0x00000012


	//----- nvinfo : EIATTR_FRAME_SIZE
	.align		4
.L_1:
        /*000c*/ 	.byte	0x04, 0x11
        /*000e*/ 	.short	(.L_3 - .L_2)
	.align		4
.L_2:
        /*0010*/ 	.word	index@(_Z13blockwise_dotIfEvPT_S1_S1_)
        /*0014*/ 	.word	0x00000000


	//----- nvinfo : EIATTR_MIN_STACK_SIZE
	.align		4
.L_3:
        /*0018*/ 	.byte	0x04, 0x12
        /*001a*/ 	.short	(.L_5 - .L_4)
	.align		4
.L_4:
        /*001c*/ 	.word	index@(_Z13blockwise_dotIfEvPT_S1_S1_)
        /*0020*/ 	.word	0x00000000
.L_5:


//--------------------- .nv.compat                --------------------------
	.section	.nv.compat,"",@"SHT_CUDA_COMPAT_INFO"
	.align	4
        /*0000*/ 	.byte	0x02, 0x09, 0x00, 0x00, 0x02, 0x02, 0x01, 0x00, 0x02, 0x05, 0x05, 0x00, 0x03, 0x07, 0x01, 0x01
        /*0010*/ 	.byte	0x02, 0x03, 0x00, 0x00, 0x02, 0x06, 0x01, 0x00, 0x04, 0x0b, 0x08, 0x00, 0x09, 0x00, 0x00, 0x00
        /*0020*/ 	.byte	0x00, 0x00, 0x00, 0x00


//--------------------- .nv.info._Z13blockwise_dotIfEvPT_S1_S1_ --------------------------
	.section	.nv.info._Z13blockwise_dotIfEvPT_S1_S1_,"",@"SHT_CUDA_INFO"
	.sectionflags	@""
	.align	4


	//----- nvinfo : EIATTR_CUDA_API_VERSION
	.align		4
        /*0000*/ 	.byte	0x04, 0x37
        /*0002*/ 	.short	(.L_7 - .L_6)
.L_6:
        /*0004*/ 	.word	0x00000082


	//----- nvinfo : EIATTR_KPARAM_INFO
	.align		4
.L_7:
        /*0008*/ 	.byte	0x04, 0x17
        /*000a*/ 	.short	(.L_9 - .L_8)
.L_8:
        /*000c*/ 	.word	0x00000000
        /*0010*/ 	.short	0x0002
        /*0012*/ 	.short	0x0010
        /*0014*/ 	.byte	0x00, 0xf5, 0x21, 0x00


	//----- nvinfo : EIATTR_KPARAM_INFO
	.align		4
.L_9:
        /*0018*/ 	.byte	0x04, 0x17
        /*001a*/ 	.short	(.L_11 - .L_10)
.L_10:
        /*001c*/ 	.word	0x00000000
        /*0020*/ 	.short	0x0001
        /*0022*/ 	.short	0x0008
        /*0024*/ 	.byte	0x00, 0xf5, 0x21, 0x00


	//----- nvinfo : EIATTR_KPARAM_INFO
	.align		4
.L_11:
        /*0028*/ 	.byte	0x04, 0x17
        /*002a*/ 	.short	(.L_13 - .L_12)
.L_12:
        /*002c*/ 	.word	0x00000000
        /*0030*/ 	.short	0x0000
        /*0032*/ 	.short	0x0000
        /*0034*/ 	.byte	0x00, 0xf5, 0x21, 0x00


	//----- nvinfo : EIATTR_SPARSE_MMA_MASK
	.align		4
.L_13:
        /*0038*/ 	.byte	0x03, 0x50
        /*003a*/ 	.short	0x0000


	//----- nvinfo : EIATTR_MAXREG_COUNT
	.align		4
        /*003c*/ 	.byte	0x03, 0x1b
        /*003e*/ 	.short	0x00ff


	//----- nvinfo : EIATTR_NUM_BARRIERS
	.align		4
        /*0040*/ 	.byte	0x02, 0x4c
        /*0042*/ 	.byte	0x01
	.zero		1


	//----- nvinfo : EIATTR_MERCURY_ISA_VERSION
	.align		4
        /*0044*/ 	.byte	0x03, 0x5f
        /*0046*/ 	.short	0x0101


	//----- nvinfo : EIATTR_VRC_CTA_INIT_COUNT
	.align		4
        /*0048*/ 	.byte	0x02, 0x4a
	.zero		1
	.zero		1


	//----- nvinfo : EIATTR_EXIT_INSTR_OFFSETS
	.align		4
        /*004c*/ 	.byte	0x04, 0x1c
        /*004e*/ 	.short	(.L_15 - .L_14)


	//   ....[0]....
.L_14:
        /*0050*/ 	.word	0x000002d0


	//   ....[1]....
        /*0054*/ 	.word	0x00000350


	//----- nvinfo : EIATTR_CRS_STACK_SIZE
	.align		4
.L_15:
        /*0058*/ 	.byte	0x04, 0x1e
        /*005a*/ 	.short	(.L_17 - .L_16)
.L_16:
        /*005c*/ 	.word	0x00000000


	//----- nvinfo : EIATTR_CBANK_PARAM_SIZE
	.align		4
.L_17:
        /*0060*/ 	.byte	0x03, 0x19
        /*0062*/ 	.short	0x0018


	//----- nvinfo : EIATTR_PARAM_CBANK
	.align		4
        /*0064*/ 	.byte	0x04, 0x0a
        /*0066*/ 	.short	(.L_19 - .L_18)
	.align		4
.L_18:
        /*0068*/ 	.word	index@(.nv.constant0._Z13blockwise_dotIfEvPT_S1_S1_)
        /*006c*/ 	.short	0x0380
        /*006e*/ 	.short	0x0018


	//----- nvinfo : EIATTR_SW_WAR
	.align		4
.L_19:
        /*0070*/ 	.byte	0x04, 0x36
        /*0072*/ 	.short	(.L_21 - .L_20)
.L_20:
        /*0074*/ 	.word	0x00000008
.L_21:


//--------------------- .nv.callgraph             --------------------------
	.section	.nv.callgraph,"",@"SHT_CUDA_CALLGRAPH"
	.align	4
	.sectionentsize	8
	.align		4
        /*0000*/ 	.word	0x00000000
	.align		4
        /*0004*/ 	.word	0xffffffff
	.align		4
        /*0008*/ 	.word	0x00000000
	.align		4
        /*000c*/ 	.word	0xfffffffe
	.align		4
        /*0010*/ 	.word	0x00000000
	.align		4
        /*0014*/ 	.word	0xfffffffd
	.align		4
        /*0018*/ 	.word	0x00000000
	.align		4
        /*001c*/ 	.word	0xfffffffc


//--------------------- .text._Z13blockwise_dotIfEvPT_S1_S1_ --------------------------
	.section	.text._Z13blockwise_dotIfEvPT_S1_S1_,"ax",@progbits
	.align	128
        .global         _Z13blockwise_dotIfEvPT_S1_S1_
        .type           _Z13blockwise_dotIfEvPT_S1_S1_,@function
        .size           _Z13blockwise_dotIfEvPT_S1_S1_,(.L_x_6 - _Z13blockwise_dotIfEvPT_S1_S1_)
        .other          _Z13blockwise_dotIfEvPT_S1_S1_,@"STO_CUDA_ENTRY STV_DEFAULT"
_Z13blockwise_dotIfEvPT_S1_S1_:
.text._Z13blockwise_dotIfEvPT_S1_S1_:
[----:B------:R-:W-:Y:S01]  /*0000*/  LDC R1, c[0x0][0x37c] ;  /* 0x0000df00ff017b82 */ /* 0x000fe20000000800 */
[----:B------:R-:W0:Y:S01]  /*0010*/  S2R R13, SR_CTAID.X ;  /* 0x00000000000d7919 */ /* 0x000e220000002500 */
[----:B------:R-:W1:Y:S01]  /*0020*/  LDCU UR4, c[0x0][0x360] ;  /* 0x00006c00ff0477ac */ /* 0x000e620008000800 */
[----:B------:R-:W-:Y:S01]  /*0030*/  BSSY.RECONVERGENT B0, `(.L_x_0) ;  /* 0x0000015000007945 */ /* 0x000fe20003800200 */
[----:B------:R-:W-:Y:S01]  /*0040*/  IMAD.MOV.U32 R11, RZ, RZ, RZ ;  /* 0x000000ffff0b7224 */ /* 0x000fe200078e00ff */
[----:B------:R-:W0:Y:S01]  /*0050*/  S2R R12, SR_TID.X ;  /* 0x00000000000c7919 */ /* 0x000e220000002100 */
[----:B------:R-:W2:Y:S01]  /*0060*/  LDCU.64 UR6, c[0x0][0x358] ;  /* 0x00006b00ff0677ac */ /* 0x000ea20008000a00 */
[----:B-1----:R-:W-:Y:S02]  /*0070*/  IMAD.U32 R10, RZ, RZ, UR4 ;  /* 0x00000004ff0a7e24 */ /* 0x002fe4000f8e00ff */
[----:B0-----:R-:W-:-:S05]  /*0080*/  IMAD R0, R13, UR4, R12 ;  /* 0x000000040d007c24 */ /* 0x001fca000f8e020c */
[----:B------:R-:W-:-:S13]  /*0090*/  ISETP.GT.AND P0, PT, R0, 0x3ff, PT ;  /* 0x000003ff0000780c */ /* 0x000fda0003f04270 */
[----:B--2---:R-:W-:Y:S05]  /*00a0*/  @P0 BRA `(.L_x_1) ;  /* 0x0000000000340947 */ /* 0x004fea0003800000 */
[----:B------:R-:W0:Y:S01]  /*00b0*/  LDC.64 R6, c[0x0][0x380] ;  /* 0x0000e000ff067b82 */ /* 0x000e220000000a00 */
[----:B------:R-:W1:Y:S01]  /*00c0*/  LDCU UR4, c[0x0][0x370] ;  /* 0x00006e00ff0477ac */ /* 0x000e620008000800 */
[----:B------:R-:W-:-:S06]  /*00d0*/  HFMA2 R11, -RZ, RZ, 0, 0 ;  /* 0x00000000ff0b7431 */ /* 0x000fcc00000001ff */
[----:B------:R-:W2:Y:S01]  /*00e0*/  LDC.64 R8, c[0x0][0x388] ;  /* 0x0000e200ff087b82 */ /* 0x000ea20000000a00 */
[----:B-1----:R-:W-:-:S07]  /*00f0*/  IMAD R15, R10, UR4, RZ ;  /* 0x000000040a0f7c24 */ /* 0x002fce000f8e02ff */
.L_x_2:
[----:B0-----:R-:W-:-:S04]  /*0100*/  IMAD.WIDE R2, R0, 0x4, R6 ;  /* 0x0000000400027825 */ /* 0x001fc800078e0206 */
[----:B--2---:R-:W-:Y:S02]  /*0110*/  IMAD.WIDE R4, R0, 0x4, R8 ;  /* 0x0000000400047825 */ /* 0x004fe400078e0208 */
[----:B------:R-:W2:Y:S04]  /*0120*/  LDG.E R2, desc[UR6][R2.64] ;  /* 0x0000000602027981 */ /* 0x000ea8000c1e1900 */
[----:B------:R-:W2:Y:S01]  /*0130*/  LDG.E R4, desc[UR6][R4.64] ;  /* 0x0000000604047981 */ /* 0x000ea2000c1e1900 */
[----:B------:R-:W-:-:S05]  /*0140*/  IMAD.IADD R0, R15, 0x1, R0 ;  /* 0x000000010f007824 */ /* 0x000fca00078e0200 */
[----:B------:R-:W-:Y:S01]  /*0150*/  ISETP.GE.AND P0, PT, R0, 0x400, PT ;  /* 0x000004000000780c */ /* 0x000fe20003f06270 */
[----:B--2---:R-:W-:-:S12]  /*0160*/  FFMA R11, R2, R4, R11 ;  /* 0x00000004020b7223 */ /* 0x004fd8000000000b */
[----:B------:R-:W-:Y:S05]  /*0170*/  @!P0 BRA `(.L_x_2) ;  /* 0xfffffffc00e08947 */ /* 0x000fea000383ffff */
.L_x_1:
[----:B------:R-:W-:Y:S05]  /*0180*/  BSYNC.RECONVERGENT B0 ;  /* 0x0000000000007941 */ /* 0x000fea0003800200 */
.L_x_0:
[----:B------:R-:W0:Y:S01]  /*0190*/  S2UR UR5, SR_CgaCtaId ;  /* 0x00000000000579c3 */ /* 0x000e220000008800 */
[----:B------:R-:W-:Y:S01]  /*01a0*/  UMOV UR4, 0x400 ;  /* 0x0000040000047882 */ /* 0x000fe20000000000 */
[----:B------:R-:W-:Y:S02]  /*01b0*/  ISETP.GE.U32.AND P1, PT, R10, 0x2, PT ;  /* 0x000000020a00780c */ /* 0x000fe40003f26070 */
[----:B------:R-:W-:Y:S01]  /*01c0*/  ISETP.NE.AND P0, PT, R12, RZ, PT ;  /* 0x000000ff0c00720c */ /* 0x000fe20003f05270 */
[----:B0-----:R-:W-:-:S06]  /*01d0*/  ULEA UR4, UR5, UR4, 0x18 ;  /* 0x0000000405047291 */ /* 0x001fcc000f8ec0ff */
[----:B------:R-:W-:-:S05]  /*01e0*/  LEA R0, R12, UR4, 0x2 ;  /* 0x000000040c007c11 */ /* 0x000fca000f8e10ff */
[----:B------:R0:W-:Y:S01]  /*01f0*/  STS [R0], R11 ;  /* 0x0000000b00007388 */ /* 0x0001e20000000800 */
[----:B------:R-:W-:Y:S06]  /*0200*/  BAR.SYNC.DEFER_BLOCKING 0x0 ;  /* 0x0000000000007b1d */ /* 0x000fec0000010000 */
[----:B------:R-:W-:Y:S05]  /*0210*/  @!P1 BRA `(.L_x_3) ;  /* 0x00000000002c9947 */ /* 0x000fea0003800000 */
.L_x_4:
[----:B------:R-:W-:-:S04]  /*0220*/  SHF.R.U32.HI R5, RZ, 0x1, R10 ;  /* 0x00000001ff057819 */ /* 0x000fc8000001160a */
[----:B------:R-:W-:-:S13]  /*0230*/  ISETP.GE.U32.AND P1, PT, R12, R5, PT ;  /* 0x000000050c00720c */ /* 0x000fda0003f26070 */
[----:B------:R-:W-:Y:S01]  /*0240*/  @!P1 LEA R2, R5, R0, 0x2 ;  /* 0x0000000005029211 */ /* 0x000fe200078e10ff */
[----:B------:R-:W-:Y:S05]  /*0250*/  @!P1 LDS R3, [R0] ;  /* 0x0000000000039984 */ /* 0x000fea0000000800 */
[----:B------:R-:W1:Y:S02]  /*0260*/  @!P1 LDS R2, [R2] ;  /* 0x0000000002029984 */ /* 0x000e640000000800 */
[----:B-1----:R-:W-:-:S05]  /*0270*/  @!P1 FADD R3, R2, R3 ;  /* 0x0000000302039221 */ /* 0x002fca0000000000 */
[----:B------:R1:W-:Y:S01]  /*0280*/  @!P1 STS [R0], R3 ;  /* 0x0000000300009388 */ /* 0x0003e20000000800 */
[----:B------:R-:W-:Y:S01]  /*0290*/  BAR.SYNC.DEFER_BLOCKING 0x0 ;  /* 0x0000000000007b1d */ /* 0x000fe20000010000 */
[----:B------:R-:W-:Y:S02]  /*02a0*/  ISETP.GT.U32.AND P1, PT, R10, 0x3, PT ;  /* 0x000000030a00780c */ /* 0x000fe40003f24070 */
[----:B------:R-:W-:-:S11]  /*02b0*/  MOV R10, R5 ;  /* 0x00000005000a7202 */ /* 0x000fd60000000f00 */
[----:B-1----:R-:W-:Y:S05]  /*02c0*/  @P1 BRA `(.L_x_4) ;  /* 0xfffffffc00d41947 */ /* 0x002fea000383ffff */
.L_x_3:
[----:B------:R-:W-:Y:S05]  /*02d0*/  @P0 EXIT ;  /* 0x000000000000094d */ /* 0x000fea0003800000 */
[----:B------:R-:W1:Y:S01]  /*02e0*/  S2UR UR5, SR_CgaCtaId ;  /* 0x00000000000579c3 */ /* 0x000e620000008800 */
[----:B------:R-:W-:-:S07]  /*02f0*/  UMOV UR4, 0x400 ;  /* 0x0000040000047882 */ /* 0x000fce0000000000 */
[----:B------:R-:W2:Y:S01]  /*0300*/  LDC.64 R2, c[0x0][0x390] ;  /* 0x0000e400ff027b82 */ /* 0x000ea20000000a00 */
[----:B-1----:R-:W-:Y:S01]  /*0310*/  ULEA UR4, UR5, UR4, 0x18 ;  /* 0x0000000405047291 */ /* 0x002fe2000f8ec0ff */
[----:B--2---:R-:W-:-:S08]  /*0320*/  IMAD.WIDE.U32 R2, R13, 0x4, R2 ;  /* 0x000000040d027825 */ /* 0x004fd000078e0002 */
[----:B------:R-:W1:Y:S04]  /*0330*/  LDS R5, [UR4] ;  /* 0x00000004ff057984 */ /* 0x000e680008000800 */
[----:B-1----:R-:W-:Y:S01]  /*0340*/  STG.E desc[UR6][R2.64], R5 ;  /* 0x0000000502007986 */ /* 0x002fe2000c101906 */
[----:B------:R-:W-:Y:S05]  /*0350*/  EXIT ;  /* 0x000000000000794d */ /* 0x000fea0003800000 */
.L_x_5:
[----:B------:R-:W-:-:S00]  /*0360*/  BRA `(.L_x_5) ;  /* 0xfffffffc00fc7947 */ /* 0x000fc0000383ffff */
[----:B------:R-:W-:-:S00]  /*0370*/  NOP ;  /* 0x0000000000007918 */ /* 0x000fc00000000000 */
        /* <DEDUP_REMOVED lines=8> */
.L_x_6:


//--------------------- .nv.shared._Z13blockwise_dotIfEvPT_S1_S1_ --------------------------
	.section	.nv.shared._Z13blockwise_dotIfEvPT_S1_S1_,"aw",@nobits
	.sectionflags	@""
	.align	4
.nv.shared._Z13blockwise_dotIfEvPT_S1_S1_:
	.zero		3072


//--------------------- .nv.shared.reserved.0     --------------------------
	.section	.nv.shared.reserved.0,"aw",@nobits
	.weak		__nv_reservedSMEM_offset_0_alias
	.size		__nv_reservedSMEM_offset_0_alias, 0, 64
	.other		__nv_reservedSMEM_offset_0_alias,@"STO_CUDA_RESERVED_SHARED STV_DEFAULT"
__nv_reservedSMEM_offset_0_alias:
	.zero		0
	.zero		64


//--------------------- .nv.constant0._Z13blockwise_dotIfEvPT_S1_S1_ --------------------------
	.section	.nv.constant0._Z13blockwise_dotIfEvPT_S1_S1_,"a",@progbits
	.sectionflags	@""
	.align	4
.nv.constant0._Z13blockwise_dotIfEvPT_S1_S1_:
	.zero		920


//--------------------- SYMBOLS --------------------------

	.type		.nv.reservedSmem.offset0,@object
	.size		.nv.reservedSmem.offset0,0x4
	.type		.nv.reservedSmem.cap,@object
	.size		.nv.reservedSmem.cap,0x4
